//
// Generated by NVIDIA NVVM Compiler
//
// Compiler Build ID: CL-36424714
// Cuda compilation tools, release 13.0, V13.0.88
// Based on NVVM 20.0.0
//

.version 9.0
.target sm_100
.address_size 64

	// .globl	_Z24reduceSharedMemoryKernelPfS_
// _ZZ24reduceSharedMemoryKernelPfS_E2sA has been demoted

.visible .entry _Z24reduceSharedMemoryKernelPfS_(
	.param .u64 .ptr .align 1 _Z24reduceSharedMemoryKernelPfS__param_0,
	.param .u64 .ptr .align 1 _Z24reduceSharedMemoryKernelPfS__param_1
)
{
	.reg .pred 	%p<5>;
	.reg .b32 	%r<11>;
	.reg .b32 	%f<8>;
	.reg .b64 	%rd<7>;
	// demoted variable
	.shared .align 4 .b8 _ZZ24reduceSharedMemoryKernelPfS_E2sA[256];
	ld.param.u64 	%rd2, [_Z24reduceSharedMemoryKernelPfS__param_0];
	ld.param.u64 	%rd1, [_Z24reduceSharedMemoryKernelPfS__param_1];
	cvta.to.global.u64 	%rd3, %rd2;
	mov.u32 	%r1, %tid.x;
	mul.wide.u32 	%rd4, %r1, 4;
	add.s64 	%rd5, %rd3, %rd4;
	ld.global.f32 	%f1, [%rd5];
	ld.global.f32 	%f2, [%rd5+256];
	add.f32 	%f3, %f1, %f2;
	shl.b32 	%r6, %r1, 2;
	mov.u32 	%r7, _ZZ24reduceSharedMemoryKernelPfS_E2sA;
	add.s32 	%r2, %r7, %r6;
	st.shared.f32 	[%r2], %f3;
	mov.u32 	%r10, %ntid.x;
	setp.lt.u32 	%p1, %r10, 2;
	@%p1 bra 	$L__BB0_4;
$L__BB0_1:
	shr.u32 	%r5, %r10, 1;
	setp.ge.u32 	%p2, %r1, %r5;
	@%p2 bra 	$L__BB0_3;
	shl.b32 	%r8, %r5, 2;
	add.s32 	%r9, %r2, %r8;
	ld.shared.f32 	%f4, [%r9];
	ld.shared.f32 	%f5, [%r2];
	add.f32 	%f6, %f4, %f5;
	st.shared.f32 	[%r2], %f6;
$L__BB0_3:
	bar.sync 	0;
	setp.gt.u32 	%p3, %r10, 3;
	mov.u32 	%r10, %r5;
	@%p3 bra 	$L__BB0_1;
$L__BB0_4:
	setp.ne.s32 	%p4, %r1, 0;
	@%p4 bra 	$L__BB0_6;
	ld.shared.f32 	%f7, [_ZZ24reduceSharedMemoryKernelPfS_E2sA];
	cvta.to.global.u64 	%rd6, %rd1;
	st.global.f32 	[%rd6], %f7;
$L__BB0_6:
	ret;

}


// ===== COMPILED SASS (sm_100) =====

	.target	sm_100

	.elftype	@"ET_EXEC"


//--------------------- .note.nv.tkinfo           --------------------------
	.section	.note.nv.tkinfo,"",@"SHT_NOTE"
	.sectionflags	@"SHF_NOTE_NV_TKINFO"
	.tkinfo
        /*0018*/ 	.word	0x00000002
        /*0030*/ 	.string	""
        /*0030*/ 	.string	"ptxas"
        /*0030*/ 	.string	"Cuda compilation tools, release 13.0, V13.0.88"
        /*0030*/ 	.string	"Build cuda_13.0.r13.0/compiler.36424714_0"
        /*0030*/ 	.string	"-arch sm_100 -m 64 "



//--------------------- .note.nv.cuinfo           --------------------------
	.section	.note.nv.cuinfo,"",@"SHT_NOTE"
	.sectionflags	@"SHF_NOTE_NV_CUINFO"
        /*0018*/ 	.short	0x0002
        /*001a*/ 	.short	0x0064
        /*001c*/ 	.short	0x0082
	.zero		2


//--------------------- .nv.info                  --------------------------
	.section	.nv.info,"",@"SHT_CUDA_INFO"
	.align	4


	//----- nvinfo : EIATTR_REGCOUNT
	.align		4
        /*0000*/ 	.byte	0x04, 0x2f
        /*0002*/ 	.short	(.L_1 - .L_0)
	.align		4
.L_0:
        /*0004*/ 	.word	index@(_Z24reduceSharedMemoryKernelPfS_)
        /*0008*/ 	.word	0x0000000a


	//----- nvinfo : EIATTR_FRAME_SIZE
	.align		4
.L_1:
        /*000c*/ 	.byte	0x04, 0x11
        /*000e*/ 	.short	(.L_3 - .L_2)
	.align		4
.L_2:
        /*0010*/ 	.word	index@(_Z24reduceSharedMemoryKernelPfS_)
        /*0014*/ 	.word	0x00000000


	//----- nvinfo : EIATTR_MIN_STACK_SIZE
	.align		4
.L_3:
        /*0018*/ 	.byte	0x04, 0x12
        /*001a*/ 	.short	(.L_5 - .L_4)
	.align		4
.L_4:
        /*001c*/ 	.word	index@(_Z24reduceSharedMemoryKernelPfS_)
        /*0020*/ 	.word	0x00000000
.L_5:


//--------------------- .nv.compat                --------------------------
	.section	.nv.compat,"",@"SHT_CUDA_COMPAT_INFO"
	.align	4
        /*0000*/ 	.byte	0x02, 0x09, 0x00, 0x00, 0x02, 0x02, 0x01, 0x00, 0x02, 0x05, 0x05, 0x00, 0x03, 0x07, 0x01, 0x01
        /*0010*/ 	.byte	0x02, 0x03, 0x00, 0x00, 0x02, 0x06, 0x01, 0x00, 0x04, 0x0b, 0x08, 0x00, 0x09, 0x00, 0x00, 0x00
        /*0020*/ 	.byte	0x00, 0x00, 0x00, 0x00


//--------------------- .nv.info._Z24reduceSharedMemoryKernelPfS_ --------------------------
	.section	.nv.info._Z24reduceSharedMemoryKernelPfS_,"",@"SHT_CUDA_INFO"
	.sectionflags	@""
	.align	4


	//----- nvinfo : EIATTR_CUDA_API_VERSION
	.align		4
        /*0000*/ 	.byte	0x04, 0x37
        /*0002*/ 	.short	(.L_7 - .L_6)
.L_6:
        /*0004*/ 	.word	0x00000082


	//----- nvinfo : EIATTR_KPARAM_INFO
	.align		4
.L_7:
        /*0008*/ 	.byte	0x04, 0x17
        /*000a*/ 	.short	(.L_9 - .L_8)
.L_8:
        /*000c*/ 	.word	0x00000000
        /*0010*/ 	.short	0x0001
        /*0012*/ 	.short	0x0008
        /*0014*/ 	.byte	0x00, 0xf5, 0x21, 0x00


	//----- nvinfo : EIATTR_KPARAM_INFO
	.align		4
.L_9:
        /*0018*/ 	.byte	0x04, 0x17
        /*001a*/ 	.short	(.L_11 - .L_10)
.L_10:
        /*001c*/ 	.word	0x00000000
        /*0020*/ 	.short	0x0000
        /*0022*/ 	.short	0x0000
        /*0024*/ 	.byte	0x00, 0xf5, 0x21, 0x00


	//----- nvinfo : EIATTR_SPARSE_MMA_MASK
	.align		4
.L_11:
        /*0028*/ 	.byte	0x03, 0x50
        /*002a*/ 	.short	0x0000


	//----- nvinfo : EIATTR_MAXREG_COUNT
	.align		4
        /*002c*/ 	.byte	0x03, 0x1b
        /*002e*/ 	.short	0x00ff


	//----- nvinfo : EIATTR_NUM_BARRIERS
	.align		4
        /*0030*/ 	.byte	0x02, 0x4c
        /*0032*/ 	.byte	0x01
	.zero		1


	//----- nvinfo : EIATTR_MERCURY_ISA_VERSION
	.align		4
        /*0034*/ 	.byte	0x03, 0x5f
        /*0036*/ 	.short	0x0101


	//----- nvinfo : EIATTR_VRC_CTA_INIT_COUNT
	.align		4
        /*0038*/ 	.byte	0x02, 0x4a
	.zero		1
	.zero		1


	//----- nvinfo : EIATTR_EXIT_INSTR_OFFSETS
	.align		4
        /*003c*/ 	.byte	0x04, 0x1c
        /*003e*/ 	.short	(.L_13 - .L_12)


	//   ....[0]....
.L_12:
        /*0040*/ 	.word	0x000001d0


	//   ....[1]....
        /*0044*/ 	.word	0x00000240


	//----- nvinfo : EIATTR_CBANK_PARAM_SIZE
	.align		4
.L_13:
        /*0048*/ 	.byte	0x03, 0x19
        /*004a*/ 	.short	0x0010


	//----- nvinfo : EIATTR_PARAM_CBANK
	.align		4
        /*004c*/ 	.byte	0x04, 0x0a
        /*004e*/ 	.short	(.L_15 - .L_14)
	.align		4
.L_14:
        /*0050*/ 	.word	index@(.nv.constant0._Z24reduceSharedMemoryKernelPfS_)
        /*0054*/ 	.short	0x0380
        /*0056*/ 	.short	0x0010


	//----- nvinfo : EIATTR_SW_WAR
	.align		4
.L_15:
        /*0058*/ 	.byte	0x04, 0x36
        /*005a*/ 	.short	(.L_17 - .L_16)
.L_16:
        /*005c*/ 	.word	0x00000008
.L_17:


//--------------------- .nv.callgraph             --------------------------
	.section	.nv.callgraph,"",@"SHT_CUDA_CALLGRAPH"
	.align	4
	.sectionentsize	8
	.align		4
        /*0000*/ 	.word	0x00000000
	.align		4
        /*0004*/ 	.word	0xffffffff
	.align		4
        /*0008*/ 	.word	0x00000000
	.align		4
        /*000c*/ 	.word	0xfffffffe
	.align		4
        /*0010*/ 	.word	0x00000000
	.align		4
        /*0014*/ 	.word	0xfffffffd
	.align		4
        /*0018*/ 	.word	0x00000000
	.align		4
        /*001c*/ 	.word	0xfffffffc


//--------------------- .text._Z24reduceSharedMemoryKernelPfS_ --------------------------
	.section	.text._Z24reduceSharedMemoryKernelPfS_,"ax",@progbits
	.align	128
        .global         _Z24reduceSharedMemoryKernelPfS_
        .type           _Z24reduceSharedMemoryKernelPfS_,@function
        .size           _Z24reduceSharedMemoryKernelPfS_,(.L_x_3 - _Z24reduceSharedMemoryKernelPfS_)
        .other          _Z24reduceSharedMemoryKernelPfS_,@"STO_CUDA_ENTRY STV_DEFAULT"
_Z24reduceSharedMemoryKernelPfS_:
.text._Z24reduceSharedMemoryKernelPfS_:
[----:B------:R-:W-:Y:S01]  /*0000*/  LDC R1, c[0x0][0x37c] ;  /* 0x0000df00ff017b82 */ /* 0x000fe20000000800 */
[----:B------:R-:W0:Y:S07]  /*0010*/  S2R R7, SR_TID.X ;  /* 0x0000000000077919 */ /* 0x000e2e0000002100 */
[----:B------:R-:W0:Y:S01]  /*0020*/  LDC.64 R2, c[0x0][0x380] ;  /* 0x0000e000ff027b82 */ /* 0x000e220000000a00 */
[----:B------:R-:W1:Y:S01]  /*0030*/  LDCU.64 UR6, c[0x0][0x358] ;  /* 0x00006b00ff0677ac */ /* 0x000e620008000a00 */
[----:B0-----:R-:W-:-:S05]  /*0040*/  IMAD.WIDE.U32 R2, R7, 0x4, R2 ;  /* 0x0000000407027825 */ /* 0x001fca00078e0002 */
[----:B-1----:R-:W2:Y:S04]  /*0050*/  LDG.E R0, desc[UR6][R2.64] ;  /* 0x0000000602007981 */ /* 0x002ea8000c1e1900 */
[----:B------:R-:W2:Y:S01]  /*0060*/  LDG.E R5, desc[UR6][R2.64+0x100] ;  /* 0x0001000602057981 */ /* 0x000ea2000c1e1900 */
[----:B------:R-:W0:Y:S01]  /*0070*/  S2UR UR5, SR_CgaCtaId ;  /* 0x00000000000579c3 */ /* 0x000e220000008800 */
[----:B------:R-:W-:Y:S01]  /*0080*/  UMOV UR4, 0x400 ;  /* 0x0000040000047882 */ /* 0x000fe20000000000 */
[----:B------:R-:W1:Y:S01]  /*0090*/  LDCU UR8, c[0x0][0x360] ;  /* 0x00006c00ff0877ac */ /* 0x000e620008000800 */
[----:B------:R-:W-:Y:S01]  /*00a0*/  ISETP.NE.AND P0, PT, R7, RZ, PT ;  /* 0x000000ff0700720c */ /* 0x000fe20003f05270 */
[----:B-1----:R-:W-:Y:S02]  /*00b0*/  UISETP.GE.U32.AND UP0, UPT, UR8, 0x2, UPT ;  /* 0x000000020800788c */ /* 0x002fe4000bf06070 */
[----:B0-----:R-:W-:Y:S01]  /*00c0*/  ULEA UR4, UR5, UR4, 0x18 ;  /* 0x0000000405047291 */ /* 0x001fe2000f8ec0ff */
[----:B--2---:R-:W-:-:S05]  /*00d0*/  FADD R0, R0, R5 ;  /* 0x0000000500007221 */ /* 0x004fca0000000000 */
[----:B------:R-:W-:-:S05]  /*00e0*/  LEA R5, R7, UR4, 0x2 ;  /* 0x0000000407057c11 */ /* 0x000fca000f8e10ff */
[----:B------:R0:W-:Y:S01]  /*00f0*/  STS [R5], R0 ;  /* 0x0000000005007388 */ /* 0x0001e20000000800 */
[----:B------:R-:W-:Y:S05]  /*0100*/  BRA.U !UP0, `(.L_x_0) ;  /* 0x0000000108307547 */ /* 0x000fea000b800000 */
[----:B0-----:R-:W-:-:S07]  /*0110*/  IMAD.U32 R0, RZ, RZ, UR8 ;  /* 0x00000008ff007e24 */ /* 0x001fce000f8e00ff */
.L_x_1:
[----:B------:R-:W-:-:S04]  /*0120*/  SHF.R.U32.HI R6, RZ, 0x1, R0 ;  /* 0x00000001ff067819 */ /* 0x000fc80000011600 */
[----:B------:R-:W-:-:S13]  /*0130*/  ISETP.GE.U32.AND P1, PT, R7, R6, PT ;  /* 0x000000060700720c */ /* 0x000fda0003f26070 */
[----:B------:R-:W-:Y:S01]  /*0140*/  @!P1 LEA R2, R6, R5, 0x2 ;  /* 0x0000000506029211 */ /* 0x000fe200078e10ff */
[----:B------:R-:W-:Y:S05]  /*0150*/  @!P1 LDS R3, [R5] ;  /* 0x0000000005039984 */ /* 0x000fea0000000800 */
[----:B------:R-:W0:Y:S02]  /*0160*/  @!P1 LDS R2, [R2] ;  /* 0x0000000002029984 */ /* 0x000e240000000800 */
[----:B0-----:R-:W-:-:S05]  /*0170*/  @!P1 FADD R4, R2, R3 ;  /* 0x0000000302049221 */ /* 0x001fca0000000000 */
[----:B------:R1:W-:Y:S01]  /*0180*/  @!P1 STS [R5], R4 ;  /* 0x0000000405009388 */ /* 0x0003e20000000800 */
[----:B------:R-:W-:Y:S01]  /*0190*/  BAR.SYNC.DEFER_BLOCKING 0x0 ;  /* 0x0000000000007b1d */ /* 0x000fe20000010000 */
[----:B------:R-:W-:Y:S01]  /*01a0*/  ISETP.GT.U32.AND P1, PT, R0, 0x3, PT ;  /* 0x000000030000780c */ /* 0x000fe20003f24070 */
[----:B------:R-:W-:-:S12]  /*01b0*/  IMAD.MOV.U32 R0, RZ, RZ, R6 ;  /* 0x000000ffff007224 */ /* 0x000fd800078e0006 */
[----:B-1----:R-:W-:Y:S05]  /*01c0*/  @P1 BRA `(.L_x_1) ;  /* 0xfffffffc00d41947 */ /* 0x002fea000383ffff */
.L_x_0:
[----:B------:R-:W-:Y:S05]  /*01d0*/  @P0 EXIT ;  /* 0x000000000000094d */ /* 0x000fea0003800000 */
[----:B------:R-:W1:Y:S01]  /*01e0*/  S2UR UR5, SR_CgaCtaId ;  /* 0x00000000000579c3 */ /* 0x000e620000008800 */
[----:B------:R-:W-:-:S07]  /*01f0*/  UMOV UR4, 0x400 ;  /* 0x0000040000047882 */ /* 0x000fce0000000000 */
[----:B------:R-:W2:Y:S01]  /*0200*/  LDC.64 R2, c[0x0][0x388] ;  /* 0x0000e200ff027b82 */ /* 0x000ea20000000a00 */
[----:B-1----:R-:W-:-:S09]  /*0210*/  ULEA UR4, UR5, UR4, 0x18 ;  /* 0x0000000405047291 */ /* 0x002fd2000f8ec0ff */
[----:B0-----:R-:W2:Y:S04]  /*0220*/  LDS R5, [UR4] ;  /* 0x00000004ff057984 */ /* 0x001ea80008000800 */
[----:B--2---:R-:W-:Y:S01]  /*0230*/  STG.E desc[UR6][R2.64], R5 ;  /* 0x0000000502007986 */ /* 0x004fe2000c101906 */
[----:B------:R-:W-:Y:S05]  /*0240*/  EXIT ;  /* 0x000000000000794d */ /* 0x000fea0003800000 */
.L_x_2:
[----:B------:R-:W-:-:S00]  /*0250*/  BRA `(.L_x_2) ;  /* 0xfffffffc00fc7947 */ /* 0x000fc0000383ffff */
[----:B------:R-:W-:-:S00]  /*0260*/  NOP ;  /* 0x0000000000007918 */ /* 0x000fc00000000000 */
        /* <DEDUP_REMOVED lines=9> */
.L_x_3:


//--------------------- .nv.shared._Z24reduceSharedMemoryKernelPfS_ --------------------------
	.section	.nv.shared._Z24reduceSharedMemoryKernelPfS_,"aw",@nobits
	.sectionflags	@""
	.align	4
.nv.shared._Z24reduceSharedMemoryKernelPfS_:
	.zero		1280


//--------------------- .nv.shared.reserved.0     --------------------------
	.section	.nv.shared.reserved.0,"aw",@nobits
	.weak		__nv_reservedSMEM_offset_0_alias
	.size		__nv_reservedSMEM_offset_0_alias, 0, 64
	.other		__nv_reservedSMEM_offset_0_alias,@"STO_CUDA_RESERVED_SHARED STV_DEFAULT"
__nv_reservedSMEM_offset_0_alias:
	.zero		0
	.zero		64


//--------------------- .nv.constant0._Z24reduceSharedMemoryKernelPfS_ --------------------------
	.section	.nv.constant0._Z24reduceSharedMemoryKernelPfS_,"a",@progbits
	.sectionflags	@""
	.align	4
.nv.constant0._Z24reduceSharedMemoryKernelPfS_:
	.zero		912


//--------------------- SYMBOLS --------------------------

	.type		.nv.reservedSmem.offset0,@object
	.size		.nv.reservedSmem.offset0,0x4
	.type		.nv.reservedSmem.cap,@object
	.size		.nv.reservedSmem.cap,0x4
